//
// Generated by NVIDIA NVVM Compiler
//
// Compiler Build ID: CL-36424714
// Cuda compilation tools, release 13.0, V13.0.88
// Based on NVVM 20.0.0
//

.version 9.0
.target sm_100
.address_size 64

	// .globl	_Z11husm_kernelPfPiS_i

.visible .entry _Z11husm_kernelPfPiS_i(
	.param .u64 .ptr .align 1 _Z11husm_kernelPfPiS_i_param_0,
	.param .u64 .ptr .align 1 _Z11husm_kernelPfPiS_i_param_1,
	.param .u64 .ptr .align 1 _Z11husm_kernelPfPiS_i_param_2,
	.param .u32 _Z11husm_kernelPfPiS_i_param_3
)
{
	.reg .pred 	%p<11>;
	.reg .b32 	%r<36>;
	.reg .b32 	%f<83>;
	.reg .b64 	%rd<20>;

	ld.param.u64 	%rd5, [_Z11husm_kernelPfPiS_i_param_0];
	ld.param.u64 	%rd3, [_Z11husm_kernelPfPiS_i_param_1];
	ld.param.u64 	%rd4, [_Z11husm_kernelPfPiS_i_param_2];
	ld.param.u32 	%r23, [_Z11husm_kernelPfPiS_i_param_3];
	cvta.to.global.u64 	%rd1, %rd5;
	mov.u32 	%r24, %ctaid.x;
	mov.u32 	%r25, %ntid.x;
	mov.u32 	%r26, %tid.x;
	mad.lo.s32 	%r1, %r24, %r25, %r26;
	setp.ge.s32 	%p1, %r1, %r23;
	@%p1 bra 	$L__BB0_15;
	cvta.to.global.u64 	%rd6, %rd3;
	mul.wide.s32 	%rd7, %r1, 4;
	add.s64 	%rd8, %rd6, %rd7;
	ld.global.u32 	%r31, [%rd8];
	ld.global.u32 	%r3, [%rd8+4];
	setp.ge.s32 	%p2, %r31, %r3;
	mov.f32 	%f82, 0f00000000;
	@%p2 bra 	$L__BB0_14;
	sub.s32 	%r4, %r3, %r31;
	and.b32  	%r5, %r4, 15;
	sub.s32 	%r27, %r31, %r3;
	setp.gt.u32 	%p3, %r27, -16;
	mov.f32 	%f82, 0f00000000;
	@%p3 bra 	$L__BB0_5;
	and.b32  	%r28, %r4, -16;
	neg.s32 	%r29, %r28;
	add.s64 	%rd2, %rd1, 32;
	mov.f32 	%f82, 0f00000000;
$L__BB0_4:
	.pragma "nounroll";
	mul.wide.s32 	%rd9, %r31, 4;
	add.s64 	%rd10, %rd2, %rd9;
	ld.global.f32 	%f18, [%rd10+-32];
	add.f32 	%f19, %f82, %f18;
	ld.global.f32 	%f20, [%rd10+-28];
	add.f32 	%f21, %f19, %f20;
	ld.global.f32 	%f22, [%rd10+-24];
	add.f32 	%f23, %f21, %f22;
	ld.global.f32 	%f24, [%rd10+-20];
	add.f32 	%f25, %f23, %f24;
	ld.global.f32 	%f26, [%rd10+-16];
	add.f32 	%f27, %f25, %f26;
	ld.global.f32 	%f28, [%rd10+-12];
	add.f32 	%f29, %f27, %f28;
	ld.global.f32 	%f30, [%rd10+-8];
	add.f32 	%f31, %f29, %f30;
	ld.global.f32 	%f32, [%rd10+-4];
	add.f32 	%f33, %f31, %f32;
	ld.global.f32 	%f34, [%rd10];
	add.f32 	%f35, %f33, %f34;
	ld.global.f32 	%f36, [%rd10+4];
	add.f32 	%f37, %f35, %f36;
	ld.global.f32 	%f38, [%rd10+8];
	add.f32 	%f39, %f37, %f38;
	ld.global.f32 	%f40, [%rd10+12];
	add.f32 	%f41, %f39, %f40;
	ld.global.f32 	%f42, [%rd10+16];
	add.f32 	%f43, %f41, %f42;
	ld.global.f32 	%f44, [%rd10+20];
	add.f32 	%f45, %f43, %f44;
	ld.global.f32 	%f46, [%rd10+24];
	add.f32 	%f47, %f45, %f46;
	ld.global.f32 	%f48, [%rd10+28];
	add.f32 	%f82, %f47, %f48;
	add.s32 	%r31, %r31, 16;
	add.s32 	%r29, %r29, 16;
	setp.ne.s32 	%p4, %r29, 0;
	@%p4 bra 	$L__BB0_4;
$L__BB0_5:
	setp.eq.s32 	%p5, %r5, 0;
	@%p5 bra 	$L__BB0_14;
	and.b32  	%r12, %r4, 7;
	setp.lt.u32 	%p6, %r5, 8;
	@%p6 bra 	$L__BB0_8;
	mul.wide.s32 	%rd11, %r31, 4;
	add.s64 	%rd12, %rd1, %rd11;
	ld.global.f32 	%f50, [%rd12];
	add.f32 	%f51, %f82, %f50;
	ld.global.f32 	%f52, [%rd12+4];
	add.f32 	%f53, %f51, %f52;
	ld.global.f32 	%f54, [%rd12+8];
	add.f32 	%f55, %f53, %f54;
	ld.global.f32 	%f56, [%rd12+12];
	add.f32 	%f57, %f55, %f56;
	ld.global.f32 	%f58, [%rd12+16];
	add.f32 	%f59, %f57, %f58;
	ld.global.f32 	%f60, [%rd12+20];
	add.f32 	%f61, %f59, %f60;
	ld.global.f32 	%f62, [%rd12+24];
	add.f32 	%f63, %f61, %f62;
	ld.global.f32 	%f64, [%rd12+28];
	add.f32 	%f82, %f63, %f64;
	add.s32 	%r31, %r31, 8;
$L__BB0_8:
	setp.eq.s32 	%p7, %r12, 0;
	@%p7 bra 	$L__BB0_14;
	and.b32  	%r15, %r4, 3;
	setp.lt.u32 	%p8, %r12, 4;
	@%p8 bra 	$L__BB0_11;
	mul.wide.s32 	%rd13, %r31, 4;
	add.s64 	%rd14, %rd1, %rd13;
	ld.global.f32 	%f66, [%rd14];
	add.f32 	%f67, %f82, %f66;
	ld.global.f32 	%f68, [%rd14+4];
	add.f32 	%f69, %f67, %f68;
	ld.global.f32 	%f70, [%rd14+8];
	add.f32 	%f71, %f69, %f70;
	ld.global.f32 	%f72, [%rd14+12];
	add.f32 	%f82, %f71, %f72;
	add.s32 	%r31, %r31, 4;
$L__BB0_11:
	setp.eq.s32 	%p9, %r15, 0;
	@%p9 bra 	$L__BB0_14;
	neg.s32 	%r34, %r15;
$L__BB0_13:
	.pragma "nounroll";
	mul.wide.s32 	%rd15, %r31, 4;
	add.s64 	%rd16, %rd1, %rd15;
	ld.global.f32 	%f73, [%rd16];
	add.f32 	%f82, %f82, %f73;
	add.s32 	%r31, %r31, 1;
	add.s32 	%r34, %r34, 1;
	setp.ne.s32 	%p10, %r34, 0;
	@%p10 bra 	$L__BB0_13;
$L__BB0_14:
	cvta.to.global.u64 	%rd17, %rd4;
	add.s64 	%rd19, %rd17, %rd7;
	st.global.f32 	[%rd19], %f82;
$L__BB0_15:
	ret;

}


// ===== COMPILED SASS (sm_100) =====

	.target	sm_100

	.elftype	@"ET_EXEC"


//--------------------- .note.nv.tkinfo           --------------------------
	.section	.note.nv.tkinfo,"",@"SHT_NOTE"
	.sectionflags	@"SHF_NOTE_NV_TKINFO"
	.tkinfo
        /*0018*/ 	.word	0x00000002
        /*0030*/ 	.string	""
        /*0030*/ 	.string	"ptxas"
        /*0030*/ 	.string	"Cuda compilation tools, release 13.0, V13.0.88"
        /*0030*/ 	.string	"Build cuda_13.0.r13.0/compiler.36424714_0"
        /*0030*/ 	.string	"-arch sm_100 -m 64 "



//--------------------- .note.nv.cuinfo           --------------------------
	.section	.note.nv.cuinfo,"",@"SHT_NOTE"
	.sectionflags	@"SHF_NOTE_NV_CUINFO"
        /*0018*/ 	.short	0x0002
        /*001a*/ 	.short	0x0064
        /*001c*/ 	.short	0x0082
	.zero		2


//--------------------- .nv.info                  --------------------------
	.section	.nv.info,"",@"SHT_CUDA_INFO"
	.align	4


	//----- nvinfo : EIATTR_REGCOUNT
	.align		4
        /*0000*/ 	.byte	0x04, 0x2f
        /*0002*/ 	.short	(.L_1 - .L_0)
	.align		4
.L_0:
        /*0004*/ 	.word	index@(_Z11husm_kernelPfPiS_i)
        /*0008*/ 	.word	0x0000001e


	//----- nvinfo : EIATTR_FRAME_SIZE
	.align		4
.L_1:
        /*000c*/ 	.byte	0x04, 0x11
        /*000e*/ 	.short	(.L_3 - .L_2)
	.align		4
.L_2:
        /*0010*/ 	.word	index@(_Z11husm_kernelPfPiS_i)
        /*0014*/ 	.word	0x00000000


	//----- nvinfo : EIATTR_MIN_STACK_SIZE
	.align		4
.L_3:
        /*0018*/ 	.byte	0x04, 0x12
        /*001a*/ 	.short	(.L_5 - .L_4)
	.align		4
.L_4:
        /*001c*/ 	.word	index@(_Z11husm_kernelPfPiS_i)
        /*0020*/ 	.word	0x00000000
.L_5:


//--------------------- .nv.compat                --------------------------
	.section	.nv.compat,"",@"SHT_CUDA_COMPAT_INFO"
	.align	4
        /*0000*/ 	.byte	0x02, 0x09, 0x00, 0x00, 0x02, 0x02, 0x01, 0x00, 0x02, 0x05, 0x05, 0x00, 0x03, 0x07, 0x01, 0x01
        /*0010*/ 	.byte	0x02, 0x03, 0x00, 0x00, 0x02, 0x06, 0x01, 0x00, 0x04, 0x0b, 0x08, 0x00, 0x09, 0x00, 0x00, 0x00
        /*0020*/ 	.byte	0x00, 0x00, 0x00, 0x00


//--------------------- .nv.info._Z11husm_kernelPfPiS_i --------------------------
	.section	.nv.info._Z11husm_kernelPfPiS_i,"",@"SHT_CUDA_INFO"
	.sectionflags	@""
	.align	4


	//----- nvinfo : EIATTR_CUDA_API_VERSION
	.align		4
        /*0000*/ 	.byte	0x04, 0x37
        /*0002*/ 	.short	(.L_7 - .L_6)
.L_6:
        /*0004*/ 	.word	0x00000082


	//----- nvinfo : EIATTR_KPARAM_INFO
	.align		4
.L_7:
        /*0008*/ 	.byte	0x04, 0x17
        /*000a*/ 	.short	(.L_9 - .L_8)
.L_8:
        /*000c*/ 	.word	0x00000000
        /*0010*/ 	.short	0x0003
        /*0012*/ 	.short	0x0018
        /*0014*/ 	.byte	0x00, 0xf0, 0x11, 0x00


	//----- nvinfo : EIATTR_KPARAM_INFO
	.align		4
.L_9:
        /*0018*/ 	.byte	0x04, 0x17
        /*001a*/ 	.short	(.L_11 - .L_10)
.L_10:
        /*001c*/ 	.word	0x00000000
        /*0020*/ 	.short	0x0002
        /*0022*/ 	.short	0x0010
        /*0024*/ 	.byte	0x00, 0xf5, 0x21, 0x00


	//----- nvinfo : EIATTR_KPARAM_INFO
	.align		4
.L_11:
        /*0028*/ 	.byte	0x04, 0x17
        /*002a*/ 	.short	(.L_13 - .L_12)
.L_12:
        /*002c*/ 	.word	0x00000000
        /*0030*/ 	.short	0x0001
        /*0032*/ 	.short	0x0008
        /*0034*/ 	.byte	0x00, 0xf5, 0x21, 0x00


	//----- nvinfo : EIATTR_KPARAM_INFO
	.align		4
.L_13:
        /*0038*/ 	.byte	0x04, 0x17
        /*003a*/ 	.short	(.L_15 - .L_14)
.L_14:
        /*003c*/ 	.word	0x00000000
        /*0040*/ 	.short	0x0000
        /*0042*/ 	.short	0x0000
        /*0044*/ 	.byte	0x00, 0xf5, 0x21, 0x00


	//----- nvinfo : EIATTR_SPARSE_MMA_MASK
	.align		4
.L_15:
        /*0048*/ 	.byte	0x03, 0x50
        /*004a*/ 	.short	0x0000


	//----- nvinfo : EIATTR_MAXREG_COUNT
	.align		4
        /*004c*/ 	.byte	0x03, 0x1b
        /*004e*/ 	.short	0x00ff


	//----- nvinfo : EIATTR_MERCURY_ISA_VERSION
	.align		4
        /*0050*/ 	.byte	0x03, 0x5f
        /*0052*/ 	.short	0x0101


	//----- nvinfo : EIATTR_VRC_CTA_INIT_COUNT
	.align		4
        /*0054*/ 	.byte	0x02, 0x4a
	.zero		1
	.zero		1


	//----- nvinfo : EIATTR_EXIT_INSTR_OFFSETS
	.align		4
        /*0058*/ 	.byte	0x04, 0x1c
        /*005a*/ 	.short	(.L_17 - .L_16)


	//   ....[0]....
.L_16:
        /*005c*/ 	.word	0x00000070


	//   ....[1]....
        /*0060*/ 	.word	0x000007f0


	//----- nvinfo : EIATTR_CRS_STACK_SIZE
	.align		4
.L_17:
        /*0064*/ 	.byte	0x04, 0x1e
        /*0066*/ 	.short	(.L_19 - .L_18)
.L_18:
        /*0068*/ 	.word	0x00000000


	//----- nvinfo : EIATTR_CBANK_PARAM_SIZE
	.align		4
.L_19:
        /*006c*/ 	.byte	0x03, 0x19
        /*006e*/ 	.short	0x001c


	//----- nvinfo : EIATTR_PARAM_CBANK
	.align		4
        /*0070*/ 	.byte	0x04, 0x0a
        /*0072*/ 	.short	(.L_21 - .L_20)
	.align		4
.L_20:
        /*0074*/ 	.word	index@(.nv.constant0._Z11husm_kernelPfPiS_i)
        /*0078*/ 	.short	0x0380
        /*007a*/ 	.short	0x001c


	//----- nvinfo : EIATTR_SW_WAR
	.align		4
.L_21:
        /*007c*/ 	.byte	0x04, 0x36
        /*007e*/ 	.short	(.L_23 - .L_22)
.L_22:
        /*0080*/ 	.word	0x00000008
.L_23:


//--------------------- .nv.callgraph             --------------------------
	.section	.nv.callgraph,"",@"SHT_CUDA_CALLGRAPH"
	.align	4
	.sectionentsize	8
	.align		4
        /*0000*/ 	.word	0x00000000
	.align		4
        /*0004*/ 	.word	0xffffffff
	.align		4
        /*0008*/ 	.word	0x00000000
	.align		4
        /*000c*/ 	.word	0xfffffffe
	.align		4
        /*0010*/ 	.word	0x00000000
	.align		4
        /*0014*/ 	.word	0xfffffffd
	.align		4
        /*0018*/ 	.word	0x00000000
	.align		4
        /*001c*/ 	.word	0xfffffffc


//--------------------- .text._Z11husm_kernelPfPiS_i --------------------------
	.section	.text._Z11husm_kernelPfPiS_i,"ax",@progbits
	.align	128
        .global         _Z11husm_kernelPfPiS_i
        .type           _Z11husm_kernelPfPiS_i,@function
        .size           _Z11husm_kernelPfPiS_i,(.L_x_11 - _Z11husm_kernelPfPiS_i)
        .other          _Z11husm_kernelPfPiS_i,@"STO_CUDA_ENTRY STV_DEFAULT"
_Z11husm_kernelPfPiS_i:
.text._Z11husm_kernelPfPiS_i:
[----:B------:R-:W-:Y:S01]  /*0000*/  LDC R1, c[0x0][0x37c] ;  /* 0x0000df00ff017b82 */ /* 0x000fe20000000800 */
[----:B------:R-:W0:Y:S07]  /*0010*/  S2R R3, SR_TID.X ;  /* 0x0000000000037919 */ /* 0x000e2e0000002100 */
[----:B------:R-:W0:Y:S01]  /*0020*/  S2UR UR4, SR_CTAID.X ;  /* 0x00000000000479c3 */ /* 0x000e220000002500 */
[----:B------:R-:W1:Y:S07]  /*0030*/  LDCU UR5, c[0x0][0x398] ;  /* 0x00007300ff0577ac */ /* 0x000e6e0008000800 */
[----:B------:R-:W0:Y:S02]  /*0040*/  LDC R0, c[0x0][0x360] ;  /* 0x0000d800ff007b82 */ /* 0x000e240000000800 */
[----:B0-----:R-:W-:-:S05]  /*0050*/  IMAD R0, R0, UR4, R3 ;  /* 0x0000000400007c24 */ /* 0x001fca000f8e0203 */
[----:B-1----:R-:W-:-:S13]  /*0060*/  ISETP.GE.AND P0, PT, R0, UR5, PT ;  /* 0x0000000500007c0c */ /* 0x002fda000bf06270 */
[----:B------:R-:W-:Y:S05]  /*0070*/  @P0 EXIT ;  /* 0x000000000000094d */ /* 0x000fea0003800000 */
[----:B------:R-:W0:Y:S01]  /*0080*/  LDC.64 R2, c[0x0][0x388] ;  /* 0x0000e200ff027b82 */ /* 0x000e220000000a00 */
[----:B------:R-:W1:Y:S01]  /*0090*/  LDCU.64 UR4, c[0x0][0x358] ;  /* 0x00006b00ff0477ac */ /* 0x000e620008000a00 */
[----:B0-----:R-:W-:-:S05]  /*00a0*/  IMAD.WIDE R2, R0, 0x4, R2 ;  /* 0x0000000400027825 */ /* 0x001fca00078e0202 */
[----:B-1----:R-:W2:Y:S04]  /*00b0*/  LDG.E R7, desc[UR4][R2.64] ;  /* 0x0000000402077981 */ /* 0x002ea8000c1e1900 */
[----:B------:R-:W2:Y:S01]  /*00c0*/  LDG.E R4, desc[UR4][R2.64+0x4] ;  /* 0x0000040402047981 */ /* 0x000ea2000c1e1900 */
[----:B------:R-:W-:Y:S01]  /*00d0*/  BSSY.RECONVERGENT B0, `(.L_x_0) ;  /* 0x000006e000007945 */ /* 0x000fe20003800200 */
[----:B------:R-:W-:Y:S01]  /*00e0*/  HFMA2 R6, -RZ, RZ, 0, 0 ;  /* 0x00000000ff067431 */ /* 0x000fe200000001ff */
[----:B--2---:R-:W-:-:S13]  /*00f0*/  ISETP.GE.AND P0, PT, R7, R4, PT ;  /* 0x000000040700720c */ /* 0x004fda0003f06270 */
[----:B------:R-:W-:Y:S05]  /*0100*/  @P0 BRA `(.L_x_1) ;  /* 0x0000000400a80947 */ /* 0x000fea0003800000 */
[CC--:B------:R-:W-:Y:S01]  /*0110*/  IADD3 R8, PT, PT, R4.reuse, -R7.reuse, RZ ;  /* 0x8000000704087210 */ /* 0x0c0fe20007ffe0ff */
[----:B------:R-:W-:Y:S01]  /*0120*/  BSSY.RECONVERGENT B1, `(.L_x_2) ;  /* 0x0000032000017945 */ /* 0x000fe20003800200 */
[----:B------:R-:W-:Y:S02]  /*0130*/  IADD3 R4, PT, PT, -R4, R7, RZ ;  /* 0x0000000704047210 */ /* 0x000fe40007ffe1ff */
[----:B------:R-:W-:Y:S02]  /*0140*/  LOP3.LUT R24, R8, 0xf, RZ, 0xc0, !PT ;  /* 0x0000000f08187812 */ /* 0x000fe400078ec0ff */
[----:B------:R-:W-:Y:S02]  /*0150*/  ISETP.GT.U32.AND P1, PT, R4, -0x10, PT ;  /* 0xfffffff00400780c */ /* 0x000fe40003f24070 */
[----:B------:R-:W-:Y:S02]  /*0160*/  ISETP.NE.AND P0, PT, R24, RZ, PT ;  /* 0x000000ff1800720c */ /* 0x000fe40003f05270 */
[----:B------:R-:W-:-:S09]  /*0170*/  MOV R6, RZ ;  /* 0x000000ff00067202 */ /* 0x000fd20000000f00 */
[----:B------:R-:W-:Y:S05]  /*0180*/  @P1 BRA `(.L_x_3) ;  /* 0x0000000000ac1947 */ /* 0x000fea0003800000 */
[----:B------:R-:W0:Y:S01]  /*0190*/  LDC.64 R2, c[0x0][0x380] ;  /* 0x0000e000ff027b82 */ /* 0x000e220000000a00 */
[----:B------:R-:W-:Y:S02]  /*01a0*/  LOP3.LUT R11, R8, 0xfffffff0, RZ, 0xc0, !PT ;  /* 0xfffffff0080b7812 */ /* 0x000fe400078ec0ff */
[----:B------:R-:W-:Y:S02]  /*01b0*/  MOV R6, RZ ;  /* 0x000000ff00067202 */ /* 0x000fe40000000f00 */
[----:B------:R-:W-:Y:S02]  /*01c0*/  IADD3 R11, PT, PT, -R11, RZ, RZ ;  /* 0x000000ff0b0b7210 */ /* 0x000fe40007ffe1ff */
[----:B0-----:R-:W-:-:S04]  /*01d0*/  IADD3 R2, P1, PT, R2, 0x20, RZ ;  /* 0x0000002002027810 */ /* 0x001fc80007f3e0ff */
[----:B------:R-:W-:-:S09]  /*01e0*/  IADD3.X R3, PT, PT, RZ, R3, RZ, P1, !PT ;  /* 0x00000003ff037210 */ /* 0x000fd20000ffe4ff */
.L_x_4:
[----:B------:R-:W-:-:S05]  /*01f0*/  IMAD.WIDE R4, R7, 0x4, R2 ;  /* 0x0000000407047825 */ /* 0x000fca00078e0202 */
[----:B------:R-:W2:Y:S04]  /*0200*/  LDG.E R23, desc[UR4][R4.64+-0x20] ;  /* 0xffffe00404177981 */ /* 0x000ea8000c1e1900 */
[----:B------:R-:W3:Y:S04]  /*0210*/  LDG.E R22, desc[UR4][R4.64+-0x1c] ;  /* 0xffffe40404167981 */ /* 0x000ee8000c1e1900 */
[----:B------:R-:W4:Y:S04]  /*0220*/  LDG.E R25, desc[UR4][R4.64+-0x18] ;  /* 0xffffe80404197981 */ /* 0x000f28000c1e1900 */
[----:B------:R-:W5:Y:S04]  /*0230*/  LDG.E R27, desc[UR4][R4.64+-0x14] ;  /* 0xffffec04041b7981 */ /* 0x000f68000c1e1900 */
        /* <DEDUP_REMOVED lines=11> */
[----:B------:R-:W5:Y:S01]  /*02f0*/  LDG.E R21, desc[UR4][R4.64+0x1c] ;  /* 0x00001c0404157981 */ /* 0x000f62000c1e1900 */
[----:B------:R-:W-:-:S02]  /*0300*/  IADD3 R11, PT, PT, R11, 0x10, RZ ;  /* 0x000000100b0b7810 */ /* 0x000fc40007ffe0ff */
[----:B------:R-:W-:Y:S02]  /*0310*/  IADD3 R7, PT, PT, R7, 0x10, RZ ;  /* 0x0000001007077810 */ /* 0x000fe40007ffe0ff */
[----:B------:R-:W-:Y:S01]  /*0320*/  ISETP.NE.AND P1, PT, R11, RZ, PT ;  /* 0x000000ff0b00720c */ /* 0x000fe20003f25270 */
[----:B--2---:R-:W-:-:S04]  /*0330*/  FADD R23, R23, R6 ;  /* 0x0000000617177221 */ /* 0x004fc80000000000 */
[----:B---3--:R-:W-:-:S04]  /*0340*/  FADD R22, R23, R22 ;  /* 0x0000001617167221 */ /* 0x008fc80000000000 */
[----:B----4-:R-:W-:-:S04]  /*0350*/  FADD R22, R22, R25 ;  /* 0x0000001916167221 */ /* 0x010fc80000000000 */
[----:B-----5:R-:W-:-:S04]  /*0360*/  FADD R27, R22, R27 ;  /* 0x0000001b161b7221 */ /* 0x020fc80000000000 */
[----:B------:R-:W-:-:S04]  /*0370*/  FADD R20, R27, R20 ;  /* 0x000000141b147221 */ /* 0x000fc80000000000 */
        /* <DEDUP_REMOVED lines=10> */
[----:B------:R-:W-:Y:S01]  /*0420*/  FADD R6, R10, R21 ;  /* 0x000000150a067221 */ /* 0x000fe20000000000 */
[----:B------:R-:W-:Y:S06]  /*0430*/  @P1 BRA `(.L_x_4) ;  /* 0xfffffffc006c1947 */ /* 0x000fec000383ffff */
.L_x_3:
[----:B------:R-:W-:Y:S05]  /*0440*/  BSYNC.RECONVERGENT B1 ;  /* 0x0000000000017941 */ /* 0x000fea0003800200 */
.L_x_2:
[----:B------:R-:W-:Y:S05]  /*0450*/  @!P0 BRA `(.L_x_1) ;  /* 0x0000000000d48947 */ /* 0x000fea0003800000 */
[----:B------:R-:W-:Y:S01]  /*0460*/  ISETP.GE.U32.AND P0, PT, R24, 0x8, PT ;  /* 0x000000081800780c */ /* 0x000fe20003f06070 */
[----:B------:R-:W-:Y:S01]  /*0470*/  BSSY.RECONVERGENT B1, `(.L_x_5) ;  /* 0x0000017000017945 */ /* 0x000fe20003800200 */
[----:B------:R-:W-:-:S04]  /*0480*/  LOP3.LUT R10, R8, 0x7, RZ, 0xc0, !PT ;  /* 0x00000007080a7812 */ /* 0x000fc800078ec0ff */
[----:B------:R-:W-:-:S07]  /*0490*/  ISETP.NE.AND P1, PT, R10, RZ, PT ;  /* 0x000000ff0a00720c */ /* 0x000fce0003f25270 */
[----:B------:R-:W-:Y:S06]  /*04a0*/  @!P0 BRA `(.L_x_6) ;  /* 0x00000000004c8947 */ /* 0x000fec0003800000 */
[----:B------:R-:W0:Y:S02]  /*04b0*/  LDC.64 R2, c[0x0][0x380] ;  /* 0x0000e000ff027b82 */ /* 0x000e240000000a00 */
[----:B0-----:R-:W-:-:S05]  /*04c0*/  IMAD.WIDE R2, R7, 0x4, R2 ;  /* 0x0000000407027825 */ /* 0x001fca00078e0202 */
[----:B------:R-:W2:Y:S04]  /*04d0*/  LDG.E R5, desc[UR4][R2.64] ;  /* 0x0000000402057981 */ /* 0x000ea8000c1e1900 */
[----:B------:R-:W3:Y:S04]  /*04e0*/  LDG.E R4, desc[UR4][R2.64+0x4] ;  /* 0x0000040402047981 */ /* 0x000ee8000c1e1900 */
[----:B------:R-:W4:Y:S04]  /*04f0*/  LDG.E R9, desc[UR4][R2.64+0x8] ;  /* 0x0000080402097981 */ /* 0x000f28000c1e1900 */
[----:B------:R-:W5:Y:S04]  /*0500*/  LDG.E R11, desc[UR4][R2.64+0xc] ;  /* 0x00000c04020b7981 */ /* 0x000f68000c1e1900 */
[----:B------:R-:W5:Y:S04]  /*0510*/  LDG.E R13, desc[UR4][R2.64+0x10] ;  /* 0x00001004020d7981 */ /* 0x000f68000c1e1900 */
[----:B------:R-:W5:Y:S04]  /*0520*/  LDG.E R15, desc[UR4][R2.64+0x14] ;  /* 0x00001404020f7981 */ /* 0x000f68000c1e1900 */
[----:B------:R-:W5:Y:S04]  /*0530*/  LDG.E R17, desc[UR4][R2.64+0x18] ;  /* 0x0000180402117981 */ /* 0x000f68000c1e1900 */
[----:B------:R-:W5:Y:S01]  /*0540*/  LDG.E R19, desc[UR4][R2.64+0x1c] ;  /* 0x00001c0402137981 */ /* 0x000f62000c1e1900 */
[----:B------:R-:W-:Y:S01]  /*0550*/  IADD3 R7, PT, PT, R7, 0x8, RZ ;  /* 0x0000000807077810 */ /* 0x000fe20007ffe0ff */
[----:B--2---:R-:W-:-:S04]  /*0560*/  FADD R5, R6, R5 ;  /* 0x0000000506057221 */ /* 0x004fc80000000000 */
[----:B---3--:R-:W-:-:S04]  /*0570*/  FADD R4, R5, R4 ;  /* 0x0000000405047221 */ /* 0x008fc80000000000 */
[----:B----4-:R-:W-:-:S04]  /*0580*/  FADD R4, R4, R9 ;  /* 0x0000000904047221 */ /* 0x010fc80000000000 */
[----:B-----5:R-:W-:-:S04]  /*0590*/  FADD R4, R4, R11 ;  /* 0x0000000b04047221 */ /* 0x020fc80000000000 */
[----:B------:R-:W-:-:S04]  /*05a0*/  FADD R4, R4, R13 ;  /* 0x0000000d04047221 */ /* 0x000fc80000000000 */
[----:B------:R-:W-:-:S04]  /*05b0*/  FADD R4, R4, R15 ;  /* 0x0000000f04047221 */ /* 0x000fc80000000000 */
[----:B------:R-:W-:-:S04]  /*05c0*/  FADD R4, R4, R17 ;  /* 0x0000001104047221 */ /* 0x000fc80000000000 */
[----:B------:R-:W-:-:S07]  /*05d0*/  FADD R6, R4, R19 ;  /* 0x0000001304067221 */ /* 0x000fce0000000000 */
.L_x_6:
[----:B------:R-:W-:Y:S05]  /*05e0*/  BSYNC.RECONVERGENT B1 ;  /* 0x0000000000017941 */ /* 0x000fea0003800200 */
.L_x_5:
        /* <DEDUP_REMOVED lines=11> */
[----:B------:R-:W5:Y:S01]  /*06a0*/  LDG.E R11, desc[UR4][R2.64+0xc] ;  /* 0x00000c04020b7981 */ /* 0x000f62000c1e1900 */
[----:B------:R-:W-:Y:S01]  /*06b0*/  IADD3 R7, PT, PT, R7, 0x4, RZ ;  /* 0x0000000407077810 */ /* 0x000fe20007ffe0ff */
[----:B--2---:R-:W-:-:S04]  /*06c0*/  FADD R5, R6, R5 ;  /* 0x0000000506057221 */ /* 0x004fc80000000000 */
[----:B---3--:R-:W-:-:S04]  /*06d0*/  FADD R4, R5, R4 ;  /* 0x0000000405047221 */ /* 0x008fc80000000000 */
[----:B----4-:R-:W-:-:S04]  /*06e0*/  FADD R4, R4, R9 ;  /* 0x0000000904047221 */ /* 0x010fc80000000000 */
[----:B-----5:R-:W-:-:S07]  /*06f0*/  FADD R6, R4, R11 ;  /* 0x0000000b04067221 */ /* 0x020fce0000000000 */
.L_x_8:
[----:B------:R-:W-:Y:S05]  /*0700*/  BSYNC.RECONVERGENT B1 ;  /* 0x0000000000017941 */ /* 0x000fea0003800200 */
.L_x_7:
[----:B------:R-:W-:Y:S05]  /*0710*/  @!P1 BRA `(.L_x_1) ;  /* 0x0000000000249947 */ /* 0x000fea0003800000 */
[----:B------:R-:W0:Y:S01]  /*0720*/  LDC.64 R4, c[0x0][0x380] ;  /* 0x0000e000ff047b82 */ /* 0x000e220000000a00 */
[----:B------:R-:W-:-:S07]  /*0730*/  IADD3 R8, PT, PT, -R8, RZ, RZ ;  /* 0x000000ff08087210 */ /* 0x000fce0007ffe1ff */
.L_x_9:
[----:B0-----:R-:W-:-:S06]  /*0740*/  IMAD.WIDE R2, R7, 0x4, R4 ;  /* 0x0000000407027825 */ /* 0x001fcc00078e0204 */
[----:B------:R-:W2:Y:S01]  /*0750*/  LDG.E R3, desc[UR4][R2.64] ;  /* 0x0000000402037981 */ /* 0x000ea2000c1e1900 */
[----:B------:R-:W-:Y:S02]  /*0760*/  IADD3 R8, PT, PT, R8, 0x1, RZ ;  /* 0x0000000108087810 */ /* 0x000fe40007ffe0ff */
[----:B------:R-:W-:Y:S02]  /*0770*/  IADD3 R7, PT, PT, R7, 0x1, RZ ;  /* 0x0000000107077810 */ /* 0x000fe40007ffe0ff */
[----:B------:R-:W-:Y:S01]  /*0780*/  ISETP.NE.AND P0, PT, R8, RZ, PT ;  /* 0x000000ff0800720c */ /* 0x000fe20003f05270 */
[----:B--2---:R-:W-:-:S12]  /*0790*/  FADD R6, R3, R6 ;  /* 0x0000000603067221 */ /* 0x004fd80000000000 */
[----:B------:R-:W-:Y:S05]  /*07a0*/  @P0 BRA `(.L_x_9) ;  /* 0xfffffffc00e40947 */ /* 0x000fea000383ffff */
.L_x_1:
[----:B------:R-:W-:Y:S05]  /*07b0*/  BSYNC.RECONVERGENT B0 ;  /* 0x0000000000007941 */ /* 0x000fea0003800200 */
.L_x_0:
[----:B------:R-:W0:Y:S02]  /*07c0*/  LDC.64 R2, c[0x0][0x390] ;  /* 0x0000e400ff027b82 */ /* 0x000e240000000a00 */
[----:B0-----:R-:W-:-:S05]  /*07d0*/  IMAD.WIDE R2, R0, 0x4, R2 ;  /* 0x0000000400027825 */ /* 0x001fca00078e0202 */
[----:B------:R-:W-:Y:S01]  /*07e0*/  STG.E desc[UR4][R2.64], R6 ;  /* 0x0000000602007986 */ /* 0x000fe2000c101904 */
[----:B------:R-:W-:Y:S05]  /*07f0*/  EXIT ;  /* 0x000000000000794d */ /* 0x000fea0003800000 */
.L_x_10:
[----:B------:R-:W-:-:S00]  /*0800*/  BRA `(.L_x_10) ;  /* 0xfffffffc00fc7947 */ /* 0x000fc0000383ffff */
[----:B------:R-:W-:-:S00]  /*0810*/  NOP ;  /* 0x0000000000007918 */ /* 0x000fc00000000000 */
        /* <DEDUP_REMOVED lines=14> */
.L_x_11:


//--------------------- .nv.shared.reserved.0     --------------------------
	.section	.nv.shared.reserved.0,"aw",@nobits
	.weak		__nv_reservedSMEM_offset_0_alias
	.size		__nv_reservedSMEM_offset_0_alias, 0, 64
	.other		__nv_reservedSMEM_offset_0_alias,@"STO_CUDA_RESERVED_SHARED STV_DEFAULT"
__nv_reservedSMEM_offset_0_alias:
	.zero		0
	.zero		64


//--------------------- .nv.constant0._Z11husm_kernelPfPiS_i --------------------------
	.section	.nv.constant0._Z11husm_kernelPfPiS_i,"a",@progbits
	.sectionflags	@""
	.align	4
.nv.constant0._Z11husm_kernelPfPiS_i:
	.zero		924


//--------------------- SYMBOLS --------------------------

	.type		.nv.reservedSmem.offset0,@object
	.size		.nv.reservedSmem.offset0,0x4
